//
// Generated by NVIDIA NVVM Compiler
//
// Compiler Build ID: CL-36424714
// Cuda compilation tools, release 13.0, V13.0.88
// Based on NVVM 20.0.0
//

.version 9.0
.target sm_100
.address_size 64

	// .globl	_Z19print_warps_detailsv
.extern .func  (.param .b32 func_retval0) vprintf
(
	.param .b64 vprintf_param_0,
	.param .b64 vprintf_param_1
)
;
.global .align 1 .b8 $str[58] = {116, 105, 100, 32, 58, 32, 37, 100, 44, 32, 98, 105, 100, 32, 58, 32, 91, 37, 100, 44, 32, 37, 100, 93, 44, 32, 103, 105, 100, 32, 58, 32, 37, 100, 44, 32, 32, 119, 105, 100, 32, 58, 32, 37, 100, 44, 32, 103, 98, 105, 100, 32, 58, 32, 37, 100, 10};

.visible .entry _Z19print_warps_detailsv()
{
	.local .align 8 .b8 	__local_depot0[24];
	.reg .b64 	%SP;
	.reg .b64 	%SPL;
	.reg .b32 	%r<11>;
	.reg .b64 	%rd<5>;

	mov.u64 	%SPL, __local_depot0;
	cvta.local.u64 	%SP, %SPL;
	add.u64 	%rd1, %SP, 0;
	add.u64 	%rd2, %SPL, 0;
	mov.u32 	%r1, %ctaid.y;
	mov.u32 	%r2, %nctaid.x;
	mov.u32 	%r3, %ctaid.x;
	mad.lo.s32 	%r4, %r1, %r2, %r3;
	mov.u32 	%r5, %ntid.x;
	mov.u32 	%r6, %tid.x;
	mad.lo.s32 	%r7, %r4, %r5, %r6;
	shr.u32 	%r8, %r6, 5;
	st.local.v2.u32 	[%rd2], {%r6, %r3};
	st.local.v2.u32 	[%rd2+8], {%r1, %r7};
	st.local.v2.u32 	[%rd2+16], {%r8, %r4};
	mov.u64 	%rd3, $str;
	cvta.global.u64 	%rd4, %rd3;
	{ // callseq 0, 0
	.param .b64 param0;
	st.param.b64 	[param0], %rd4;
	.param .b64 param1;
	st.param.b64 	[param1], %rd1;
	.param .b32 retval0;
	call.uni (retval0), 
	vprintf, 
	(
	param0, 
	param1
	);
	ld.param.b32 	%r9, [retval0];
	} // callseq 0
	ret;

}


// ===== COMPILED SASS (sm_100) =====

	.target	sm_100

	.elftype	@"ET_EXEC"


//--------------------- .note.nv.tkinfo           --------------------------
	.section	.note.nv.tkinfo,"",@"SHT_NOTE"
	.sectionflags	@"SHF_NOTE_NV_TKINFO"
	.tkinfo
        /*0018*/ 	.word	0x00000002
        /*0030*/ 	.string	""
        /*0030*/ 	.string	"ptxas"
        /*0030*/ 	.string	"Cuda compilation tools, release 13.0, V13.0.88"
        /*0030*/ 	.string	"Build cuda_13.0.r13.0/compiler.36424714_0"
        /*0030*/ 	.string	"-arch sm_100 -m 64 "



//--------------------- .note.nv.cuinfo           --------------------------
	.section	.note.nv.cuinfo,"",@"SHT_NOTE"
	.sectionflags	@"SHF_NOTE_NV_CUINFO"
        /*0018*/ 	.short	0x0002
        /*001a*/ 	.short	0x0064
        /*001c*/ 	.short	0x0082
	.zero		2


//--------------------- .nv.info                  --------------------------
	.section	.nv.info,"",@"SHT_CUDA_INFO"
	.align	4


	//----- nvinfo : EIATTR_REGCOUNT
	.align		4
        /*0000*/ 	.byte	0x04, 0x2f
        /*0002*/ 	.short	(.L_2 - .L_1)
	.align		4
.L_1:
        /*0004*/ 	.word	index@(_Z19print_warps_detailsv)
        /*0008*/ 	.word	0x00000018


	//----- nvinfo : EIATTR_FRAME_SIZE
	.align		4
.L_2:
        /*000c*/ 	.byte	0x04, 0x11
        /*000e*/ 	.short	(.L_4 - .L_3)
	.align		4
.L_3:
        /*0010*/ 	.word	index@(_Z19print_warps_detailsv)
        /*0014*/ 	.word	0x00000018


	//----- nvinfo : EIATTR_MIN_STACK_SIZE
	.align		4
.L_4:
        /*0018*/ 	.byte	0x04, 0x12
        /*001a*/ 	.short	(.L_6 - .L_5)
	.align		4
.L_5:
        /*001c*/ 	.word	index@(_Z19print_warps_detailsv)
        /*0020*/ 	.word	0x00000018
.L_6:


//--------------------- .nv.compat                --------------------------
	.section	.nv.compat,"",@"SHT_CUDA_COMPAT_INFO"
	.align	4
        /*0000*/ 	.byte	0x02, 0x09, 0x00, 0x00, 0x02, 0x02, 0x01, 0x00, 0x02, 0x05, 0x05, 0x00, 0x03, 0x07, 0x01, 0x01
        /*0010*/ 	.byte	0x02, 0x03, 0x00, 0x00, 0x02, 0x06, 0x01, 0x00, 0x04, 0x0b, 0x08, 0x00, 0x09, 0x00, 0x00, 0x00
        /*0020*/ 	.byte	0x00, 0x00, 0x00, 0x00


//--------------------- .nv.info._Z19print_warps_detailsv --------------------------
	.section	.nv.info._Z19print_warps_detailsv,"",@"SHT_CUDA_INFO"
	.sectionflags	@""
	.align	4


	//----- nvinfo : EIATTR_CUDA_API_VERSION
	.align		4
        /*0000*/ 	.byte	0x04, 0x37
        /*0002*/ 	.short	(.L_8 - .L_7)
.L_7:
        /*0004*/ 	.word	0x00000082


	//----- nvinfo : EIATTR_SPARSE_MMA_MASK
	.align		4
.L_8:
        /*0008*/ 	.byte	0x03, 0x50
        /*000a*/ 	.short	0x0000


	//----- nvinfo : EIATTR_MAXREG_COUNT
	.align		4
        /*000c*/ 	.byte	0x03, 0x1b
        /*000e*/ 	.short	0x00ff


	//----- nvinfo : EIATTR_EXTERNS
	.align		4
        /*0010*/ 	.byte	0x04, 0x0f
        /*0012*/ 	.short	(.L_10 - .L_9)


	//   ....[0]....
	.align		4
.L_9:
        /*0014*/ 	.word	index@(vprintf)


	//----- nvinfo : EIATTR_MERCURY_ISA_VERSION
	.align		4
.L_10:
        /*0018*/ 	.byte	0x03, 0x5f
        /*001a*/ 	.short	0x0101


	//----- nvinfo : EIATTR_VRC_CTA_INIT_COUNT
	.align		4
        /*001c*/ 	.byte	0x02, 0x4a
	.zero		1
	.zero		1


	//----- nvinfo : EIATTR_SYSCALL_OFFSETS
	.align		4
        /*0020*/ 	.byte	0x04, 0x46
        /*0022*/ 	.short	(.L_12 - .L_11)


	//   ....[0]....
.L_11:
        /*0024*/ 	.word	0x00000170


	//----- nvinfo : EIATTR_EXIT_INSTR_OFFSETS
	.align		4
.L_12:
        /*0028*/ 	.byte	0x04, 0x1c
        /*002a*/ 	.short	(.L_14 - .L_13)


	//   ....[0]....
.L_13:
        /*002c*/ 	.word	0x00000180


	//----- nvinfo : EIATTR_SW_WAR
	.align		4
.L_14:
        /*0030*/ 	.byte	0x04, 0x36
        /*0032*/ 	.short	(.L_16 - .L_15)
.L_15:
        /*0034*/ 	.word	0x00000008
.L_16:


//--------------------- .nv.callgraph             --------------------------
	.section	.nv.callgraph,"",@"SHT_CUDA_CALLGRAPH"
	.align	4
	.sectionentsize	8
	.align		4
        /*0000*/ 	.word	0x00000000
	.align		4
        /*0004*/ 	.word	0xffffffff
	.align		4
        /*0008*/ 	.word	index@(_Z19print_warps_detailsv)
	.align		4
        /*000c*/ 	.word	index@(vprintf)
	.align		4
        /*0010*/ 	.word	0x00000000
	.align		4
        /*0014*/ 	.word	0xfffffffe
	.align		4
        /*0018*/ 	.word	0x00000000
	.align		4
        /*001c*/ 	.word	0xfffffffd
	.align		4
        /*0020*/ 	.word	0x00000000
	.align		4
        /*0024*/ 	.word	0xfffffffc


//--------------------- .nv.constant4             --------------------------
	.section	.nv.constant4,"a",@progbits
	.align	8
	.align		8
.nv.constant4:
        /*0000*/ 	.dword	vprintf
	.align		8
        /*0008*/ 	.dword	$str


//--------------------- .text._Z19print_warps_detailsv --------------------------
	.section	.text._Z19print_warps_detailsv,"ax",@progbits
	.align	128
        .global         _Z19print_warps_detailsv
        .type           _Z19print_warps_detailsv,@function
        .size           _Z19print_warps_detailsv,(.L_x_2 - _Z19print_warps_detailsv)
        .other          _Z19print_warps_detailsv,@"STO_CUDA_ENTRY STV_DEFAULT"
_Z19print_warps_detailsv:
.text._Z19print_warps_detailsv:
[----:B------:R-:W0:Y:S01]  /*0000*/  LDC R1, c[0x0][0x37c] ;  /* 0x0000df00ff017b82 */ /* 0x000e220000000800 */
[----:B------:R-:W1:Y:S01]  /*0010*/  S2R R10, SR_CTAID.Y ;  /* 0x00000000000a7919 */ /* 0x000e620000002600 */
[----:B------:R-:W2:Y:S01]  /*0020*/  LDCU UR5, c[0x0][0x2fc] ;  /* 0x00005f80ff0577ac */ /* 0x000ea20008000800 */
[----:B0-----:R-:W-:Y:S01]  /*0030*/  VIADD R1, R1, 0xffffffe8 ;  /* 0xffffffe801017836 */ /* 0x001fe20000000000 */
[----:B------:R-:W-:Y:S01]  /*0040*/  MOV R0, 0x0 ;  /* 0x0000000000007802 */ /* 0x000fe20000000f00 */
[----:B------:R-:W1:Y:S01]  /*0050*/  S2R R13, SR_CTAID.X ;  /* 0x00000000000d7919 */ /* 0x000e620000002500 */
[----:B------:R-:W1:Y:S02]  /*0060*/  LDCU UR4, c[0x0][0x370] ;  /* 0x00006e00ff0477ac */ /* 0x000e640008000800 */
[----:B------:R0:W3:Y:S01]  /*0070*/  LDC.64 R8, c[0x4][R0] ;  /* 0x0100000000087b82 */ /* 0x0000e20000000a00 */
[----:B------:R-:W4:Y:S01]  /*0080*/  S2R R12, SR_TID.X ;  /* 0x00000000000c7919 */ /* 0x000f220000002100 */
[----:B------:R-:W5:Y:S01]  /*0090*/  LDCU UR6, c[0x0][0x360] ;  /* 0x00006c00ff0677ac */ /* 0x000f620008000800 */
[----:B-1----:R-:W-:Y:S01]  /*00a0*/  IMAD R3, R10, UR4, R13 ;  /* 0x000000040a037c24 */ /* 0x002fe2000f8e020d */
[----:B------:R-:W1:Y:S01]  /*00b0*/  LDCU UR4, c[0x0][0x2f8] ;  /* 0x00005f00ff0477ac */ /* 0x000e620008000800 */
[----:B----4-:R-:W-:-:S02]  /*00c0*/  SHF.R.U32.HI R2, RZ, 0x5, R12 ;  /* 0x00000005ff027819 */ /* 0x010fc4000001160c */
[----:B-----5:R-:W-:Y:S01]  /*00d0*/  IMAD R11, R3, UR6, R12 ;  /* 0x00000006030b7c24 */ /* 0x020fe2000f8e020c */
[----:B------:R0:W-:Y:S01]  /*00e0*/  STL.64 [R1], R12 ;  /* 0x0000000c01007387 */ /* 0x0001e20000100a00 */
[----:B------:R-:W4:Y:S03]  /*00f0*/  LDCU.64 UR6, c[0x4][0x8] ;  /* 0x01000100ff0677ac */ /* 0x000f260008000a00 */
[----:B------:R0:W-:Y:S04]  /*0100*/  STL.64 [R1+0x10], R2 ;  /* 0x0000100201007387 */ /* 0x0001e80000100a00 */
[----:B------:R0:W-:Y:S01]  /*0110*/  STL.64 [R1+0x8], R10 ;  /* 0x0000080a01007387 */ /* 0x0001e20000100a00 */
[----:B-1----:R-:W-:-:S05]  /*0120*/  IADD3 R6, P0, PT, R1, UR4, RZ ;  /* 0x0000000401067c10 */ /* 0x002fca000ff1e0ff */
[----:B--2---:R-:W-:Y:S01]  /*0130*/  IMAD.X R7, RZ, RZ, UR5, P0 ;  /* 0x00000005ff077e24 */ /* 0x004fe200080e06ff */
[----:B----4-:R-:W-:Y:S01]  /*0140*/  MOV R5, UR7 ;  /* 0x0000000700057c02 */ /* 0x010fe20008000f00 */
[----:B0--3--:R-:W-:-:S07]  /*0150*/  IMAD.U32 R4, RZ, RZ, UR6 ;  /* 0x00000006ff047e24 */ /* 0x009fce000f8e00ff */
[----:B------:R-:W-:-:S07]  /*0160*/  LEPC R20, `(.L_x_0) ;  /* 0x000000001014794e */ /* 0x000fce0000000000 */
[----:B------:R-:W-:Y:S05]  /*0170*/  CALL.ABS.NOINC R8 ;  /* 0x0000000008007343 */ /* 0x000fea0003c00000 */
.L_x_0:
[----:B------:R-:W-:Y:S05]  /*0180*/  EXIT ;  /* 0x000000000000794d */ /* 0x000fea0003800000 */
.L_x_1:
[----:B------:R-:W-:-:S00]  /*0190*/  BRA `(.L_x_1) ;  /* 0xfffffffc00fc7947 */ /* 0x000fc0000383ffff */
[----:B------:R-:W-:-:S00]  /*01a0*/  NOP ;  /* 0x0000000000007918 */ /* 0x000fc00000000000 */
        /* <DEDUP_REMOVED lines=13> */
.L_x_2:


//--------------------- .nv.global.init           --------------------------
	.section	.nv.global.init,"aw",@progbits
.nv.global.init:
	.type		$str,@object
	.size		$str,(.L_0 - $str)
$str:
        /*0000*/ 	.byte	0x74, 0x69, 0x64, 0x20, 0x3a, 0x20, 0x25, 0x64, 0x2c, 0x20, 0x62, 0x69, 0x64, 0x20, 0x3a, 0x20
        /*0010*/ 	.byte	0x5b, 0x25, 0x64, 0x2c, 0x20, 0x25, 0x64, 0x5d, 0x2c, 0x20, 0x67, 0x69, 0x64, 0x20, 0x3a, 0x20
        /*0020*/ 	.byte	0x25, 0x64, 0x2c, 0x20, 0x20, 0x77, 0x69, 0x64, 0x20, 0x3a, 0x20, 0x25, 0x64, 0x2c, 0x20, 0x67
        /*0030*/ 	.byte	0x62, 0x69, 0x64, 0x20, 0x3a, 0x20, 0x25, 0x64, 0x0a, 0x00
.L_0:


//--------------------- .nv.shared.reserved.0     --------------------------
	.section	.nv.shared.reserved.0,"aw",@nobits
	.weak		__nv_reservedSMEM_offset_0_alias
	.size		__nv_reservedSMEM_offset_0_alias, 0, 64
	.other		__nv_reservedSMEM_offset_0_alias,@"STO_CUDA_RESERVED_SHARED STV_DEFAULT"
__nv_reservedSMEM_offset_0_alias:
	.zero		0
	.zero		64


//--------------------- .nv.constant0._Z19print_warps_detailsv --------------------------
	.section	.nv.constant0._Z19print_warps_detailsv,"a",@progbits
	.sectionflags	@""
	.align	4
.nv.constant0._Z19print_warps_detailsv:
	.zero		896


//--------------------- SYMBOLS --------------------------

	.type		.nv.reservedSmem.offset0,@object
	.size		.nv.reservedSmem.offset0,0x4
	.type		vprintf,@function
